	.headerflags	@"EF_CUDA_TEXMODE_UNIFIED EF_CUDA_64BIT_ADDRESS EF_CUDA_ACCELERATORS EF_CUDA_SM90 EF_CUDA_VIRTUAL_SM(EF_CUDA_SM90)"
	.elftype	@"ET_EXEC"


//--------------------- .nv.info                  --------------------------
	.section	.nv.info,"",@"SHT_CUDA_INFO"
	.align	4


	//----- nvinfo : EIATTR_REGCOUNT
	.align		4
        /*0000*/ 	.byte	0x04, 0x2f
        /*0002*/ 	.short	(.L_2 - .L_1)
	.align		4
.L_1:
        /*0004*/ 	.word	index@(triton_per_fused__native_batch_norm_legit_convolution_leaky_relu_3)
        /*0008*/ 	.word	0x00000028


	//----- nvinfo : EIATTR_MIN_STACK_SIZE
	.align		4
.L_2:
        /*000c*/ 	.byte	0x04, 0x12
        /*000e*/ 	.short	(.L_4 - .L_3)
	.align		4
.L_3:
        /*0010*/ 	.word	index@(triton_per_fused__native_batch_norm_legit_convolution_leaky_relu_3)
        /*0014*/ 	.word	0x00000000


	//----- nvinfo : EIATTR_FRAME_SIZE
	.align		4
.L_4:
        /*0018*/ 	.byte	0x04, 0x11
        /*001a*/ 	.short	(.L_6 - .L_5)
	.align		4
.L_5:
        /*001c*/ 	.word	index@(triton_per_fused__native_batch_norm_legit_convolution_leaky_relu_3)
        /*0020*/ 	.word	0x00000000


	//----- nvinfo : EIATTR_MIN_STACK_SIZE
	.align		4
.L_6:
        /*0024*/ 	.byte	0x04, 0x12
        /*0026*/ 	.short	(.L_8 - .L_7)
	.align		4
.L_7:
        /*0028*/ 	.word	index@(triton_per_fused__native_batch_norm_legit_convolution_leaky_relu_3)
        /*002c*/ 	.word	0x00000000
.L_8:


//--------------------- .nv.info.triton_per_fused__native_batch_norm_legit_convolution_leaky_relu_3 --------------------------
	.section	.nv.info.triton_per_fused__native_batch_norm_legit_convolution_leaky_relu_3,"",@"SHT_CUDA_INFO"
	.sectionflags	@""
	.align	4


	//----- nvinfo : EIATTR_CUDA_API_VERSION
	.align		4
        /*0000*/ 	.byte	0x04, 0x37
        /*0002*/ 	.short	(.L_10 - .L_9)
.L_9:
        /*0004*/ 	.word	0x0000007c


	//----- nvinfo : EIATTR_KPARAM_INFO
	.align		4
.L_10:
        /*0008*/ 	.byte	0x04, 0x17
        /*000a*/ 	.short	(.L_12 - .L_11)
.L_11:
        /*000c*/ 	.word	0x00000000
        /*0010*/ 	.short	0x0006
        /*0012*/ 	.short	0x002c
        /*0014*/ 	.byte	0x00, 0xf0, 0x11, 0x00


	//----- nvinfo : EIATTR_KPARAM_INFO
	.align		4
.L_12:
        /*0018*/ 	.byte	0x04, 0x17
        /*001a*/ 	.short	(.L_14 - .L_13)
.L_13:
        /*001c*/ 	.word	0x00000000
        /*0020*/ 	.short	0x0005
        /*0022*/ 	.short	0x0028
        /*0024*/ 	.byte	0x00, 0xf0, 0x11, 0x00


	//----- nvinfo : EIATTR_KPARAM_INFO
	.align		4
.L_14:
        /*0028*/ 	.byte	0x04, 0x17
        /*002a*/ 	.short	(.L_16 - .L_15)
.L_15:
        /*002c*/ 	.word	0x00000000
        /*0030*/ 	.short	0x0004
        /*0032*/ 	.short	0x0020
        /*0034*/ 	.byte	0x00, 0xf4, 0x21, 0x00


	//----- nvinfo : EIATTR_KPARAM_INFO
	.align		4
.L_16:
        /*0038*/ 	.byte	0x04, 0x17
        /*003a*/ 	.short	(.L_18 - .L_17)
.L_17:
        /*003c*/ 	.word	0x00000000
        /*0040*/ 	.short	0x0003
        /*0042*/ 	.short	0x0018
        /*0044*/ 	.byte	0x00, 0xf4, 0x21, 0x00


	//----- nvinfo : EIATTR_KPARAM_INFO
	.align		4
.L_18:
        /*0048*/ 	.byte	0x04, 0x17
        /*004a*/ 	.short	(.L_20 - .L_19)
.L_19:
        /*004c*/ 	.word	0x00000000
        /*0050*/ 	.short	0x0002
        /*0052*/ 	.short	0x0010
        /*0054*/ 	.byte	0x00, 0xf4, 0x21, 0x00


	//----- nvinfo : EIATTR_KPARAM_INFO
	.align		4
.L_20:
        /*0058*/ 	.byte	0x04, 0x17
        /*005a*/ 	.short	(.L_22 - .L_21)
.L_21:
        /*005c*/ 	.word	0x00000000
        /*0060*/ 	.short	0x0001
        /*0062*/ 	.short	0x0008
        /*0064*/ 	.byte	0x00, 0xf4, 0x21, 0x00


	//----- nvinfo : EIATTR_KPARAM_INFO
	.align		4
.L_22:
        /*0068*/ 	.byte	0x04, 0x17
        /*006a*/ 	.short	(.L_24 - .L_23)
.L_23:
        /*006c*/ 	.word	0x00000000
        /*0070*/ 	.short	0x0000
        /*0072*/ 	.short	0x0000
        /*0074*/ 	.byte	0x00, 0xf4, 0x21, 0x00


	//----- nvinfo : EIATTR_SPARSE_MMA_MASK
	.align		4
.L_24:
        /*0078*/ 	.byte	0x03, 0x50
        /*007a*/ 	.short	0x0000


	//----- nvinfo : EIATTR_MAXREG_COUNT
	.align		4
        /*007c*/ 	.byte	0x03, 0x1b
        /*007e*/ 	.short	0x00ff


	//----- nvinfo : EIATTR_COOP_GROUP_MASK_REGIDS
	.align		4
        /*0080*/ 	.byte	0x04, 0x29
        /*0082*/ 	.short	(.L_26 - .L_25)


	//   ....[0]....
.L_25:
        /*0084*/ 	.word	0xffffffff


	//   ....[1]....
        /*0088*/ 	.word	0xffffffff


	//   ....[2]....
        /*008c*/ 	.word	0xffffffff


	//   ....[3]....
        /*0090*/ 	.word	0xffffffff


	//   ....[4]....
        /*0094*/ 	.word	0xffffffff


	//   ....[5]....
        /*0098*/ 	.word	0xffffffff


	//   ....[6]....
        /*009c*/ 	.word	0xffffffff


	//   ....[7]....
        /*00a0*/ 	.word	0xffffffff


	//   ....[8]....
        /*00a4*/ 	.word	0xffffffff


	//   ....[9]....
        /*00a8*/ 	.word	0xffffffff


	//   ....[10]....
        /*00ac*/ 	.word	0xffffffff


	//   ....[11]....
        /*00b0*/ 	.word	0xffffffff


	//   ....[12]....
        /*00b4*/ 	.word	0xffffffff


	//   ....[13]....
        /*00b8*/ 	.word	0xffffffff


	//   ....[14]....
        /*00bc*/ 	.word	0xffffffff


	//   ....[15]....
        /*00c0*/ 	.word	0xffffffff


	//   ....[16]....
        /*00c4*/ 	.word	0xffffffff


	//   ....[17]....
        /*00c8*/ 	.word	0xffffffff


	//   ....[18]....
        /*00cc*/ 	.word	0xffffffff


	//   ....[19]....
        /*00d0*/ 	.word	0xffffffff


	//   ....[20]....
        /*00d4*/ 	.word	0xffffffff


	//   ....[21]....
        /*00d8*/ 	.word	0xffffffff


	//   ....[22]....
        /*00dc*/ 	.word	0xffffffff


	//   ....[23]....
        /*00e0*/ 	.word	0xffffffff


	//   ....[24]....
        /*00e4*/ 	.word	0xffffffff


	//   ....[25]....
        /*00e8*/ 	.word	0xffffffff


	//   ....[26]....
        /*00ec*/ 	.word	0xffffffff


	//   ....[27]....
        /*00f0*/ 	.word	0xffffffff


	//   ....[28]....
        /*00f4*/ 	.word	0xffffffff


	//   ....[29]....
        /*00f8*/ 	.word	0xffffffff


	//   ....[30]....
        /*00fc*/ 	.word	0xffffffff


	//   ....[31]....
        /*0100*/ 	.word	0xffffffff


	//   ....[32]....
        /*0104*/ 	.word	0xffffffff


	//   ....[33]....
        /*0108*/ 	.word	0xffffffff


	//   ....[34]....
        /*010c*/ 	.word	0xffffffff


	//   ....[35]....
        /*0110*/ 	.word	0xffffffff


	//   ....[36]....
        /*0114*/ 	.word	0xffffffff


	//   ....[37]....
        /*0118*/ 	.word	0xffffffff


	//   ....[38]....
        /*011c*/ 	.word	0xffffffff


	//   ....[39]....
        /*0120*/ 	.word	0xffffffff


	//   ....[40]....
        /*0124*/ 	.word	0xffffffff


	//   ....[41]....
        /*0128*/ 	.word	0xffffffff


	//----- nvinfo : EIATTR_COOP_GROUP_INSTR_OFFSETS
	.align		4
.L_26:
        /*012c*/ 	.byte	0x04, 0x28
        /*012e*/ 	.short	(.L_28 - .L_27)


	//   ....[0]....
.L_27:
        /*0130*/ 	.word	0x000004c0


	//   ....[1]....
        /*0134*/ 	.word	0x000004f0


	//   ....[2]....
        /*0138*/ 	.word	0x00000520


	//   ....[3]....
        /*013c*/ 	.word	0x00000530


	//   ....[4]....
        /*0140*/ 	.word	0x00000550


	//   ....[5]....
        /*0144*/ 	.word	0x00000570


	//   ....[6]....
        /*0148*/ 	.word	0x000005a0


	//   ....[7]....
        /*014c*/ 	.word	0x000005b0


	//   ....[8]....
        /*0150*/ 	.word	0x000005e0


	//   ....[9]....
        /*0154*/ 	.word	0x00000610


	//   ....[10]....
        /*0158*/ 	.word	0x00000620


	//   ....[11]....
        /*015c*/ 	.word	0x00000630


	//   ....[12]....
        /*0160*/ 	.word	0x00000650


	//   ....[13]....
        /*0164*/ 	.word	0x00000680


	//   ....[14]....
        /*0168*/ 	.word	0x000006a0


	//   ....[15]....
        /*016c*/ 	.word	0x000006b0


	//   ....[16]....
        /*0170*/ 	.word	0x000006d0


	//   ....[17]....
        /*0174*/ 	.word	0x00000700


	//   ....[18]....
        /*0178*/ 	.word	0x00000720


	//   ....[19]....
        /*017c*/ 	.word	0x00000730


	//   ....[20]....
        /*0180*/ 	.word	0x000008e0


	//   ....[21]....
        /*0184*/ 	.word	0x000009a0


	//   ....[22]....
        /*0188*/ 	.word	0x000009e0


	//   ....[23]....
        /*018c*/ 	.word	0x00000a00


	//   ....[24]....
        /*0190*/ 	.word	0x00000a20


	//   ....[25]....
        /*0194*/ 	.word	0x00000a80


	//   ....[26]....
        /*0198*/ 	.word	0x00000b30


	//   ....[27]....
        /*019c*/ 	.word	0x00000b50


	//   ....[28]....
        /*01a0*/ 	.word	0x00000b70


	//   ....[29]....
        /*01a4*/ 	.word	0x00000b90


	//   ....[30]....
        /*01a8*/ 	.word	0x00000bb0


	//   ....[31]....
        /*01ac*/ 	.word	0x00000c10


	//   ....[32]....
        /*01b0*/ 	.word	0x00000c30


	//   ....[33]....
        /*01b4*/ 	.word	0x00000c50


	//   ....[34]....
        /*01b8*/ 	.word	0x00000c70


	//   ....[35]....
        /*01bc*/ 	.word	0x00000cc0


	//   ....[36]....
        /*01c0*/ 	.word	0x00000cd0


	//   ....[37]....
        /*01c4*/ 	.word	0x00000d00


	//   ....[38]....
        /*01c8*/ 	.word	0x00000d20


	//   ....[39]....
        /*01cc*/ 	.word	0x00000d40


	//   ....[40]....
        /*01d0*/ 	.word	0x00000d60


	//   ....[41]....
        /*01d4*/ 	.word	0x00000e00


	//----- nvinfo : EIATTR_EXIT_INSTR_OFFSETS
	.align		4
.L_28:
        /*01d8*/ 	.byte	0x04, 0x1c
        /*01da*/ 	.short	(.L_30 - .L_29)


	//   ....[0]....
.L_29:
        /*01dc*/ 	.word	0x000011e0


	//   ....[1]....
        /*01e0*/ 	.word	0x00001210


	//----- nvinfo : EIATTR_REQNTID
	.align		4
.L_30:
        /*01e4*/ 	.byte	0x04, 0x10
        /*01e6*/ 	.short	(.L_32 - .L_31)
.L_31:
        /*01e8*/ 	.word	0x00000080
        /*01ec*/ 	.word	0x00000001
        /*01f0*/ 	.word	0x00000001


	//----- nvinfo : EIATTR_CBANK_PARAM_SIZE
	.align		4
.L_32:
        /*01f4*/ 	.byte	0x03, 0x19
        /*01f6*/ 	.short	0x0030


	//----- nvinfo : EIATTR_PARAM_CBANK
	.align		4
        /*01f8*/ 	.byte	0x04, 0x0a
        /*01fa*/ 	.short	(.L_34 - .L_33)
	.align		4
.L_33:
        /*01fc*/ 	.word	index@(.nv.constant0.triton_per_fused__native_batch_norm_legit_convolution_leaky_relu_3)
        /*0200*/ 	.short	0x0210
        /*0202*/ 	.short	0x0030


	//----- nvinfo : EIATTR_SW_WAR
	.align		4
.L_34:
        /*0204*/ 	.byte	0x04, 0x36
        /*0206*/ 	.short	(.L_36 - .L_35)
.L_35:
        /*0208*/ 	.word	0x00000008
.L_36:


//--------------------- .nv.callgraph             --------------------------
	.section	.nv.callgraph,"",@"SHT_CUDA_CALLGRAPH"
	.align	4
	.sectionentsize	8
	.align		4
        /*0000*/ 	.word	0x00000000
	.align		4
        /*0004*/ 	.word	0xffffffff
	.align		4
        /*0008*/ 	.word	0x00000000
	.align		4
        /*000c*/ 	.word	0xfffffffe
	.align		4
        /*0010*/ 	.word	0x00000000
	.align		4
        /*0014*/ 	.word	0xfffffffd
	.align		4
        /*0018*/ 	.word	0x00000000
	.align		4
        /*001c*/ 	.word	0xfffffffc


//--------------------- .nv.constant4             --------------------------
	.section	.nv.constant4,"a",@progbits
	.align	8
	.align		8
.nv.constant4:
        /*0000*/ 	.dword	_$_str


//--------------------- .text.triton_per_fused__native_batch_norm_legit_convolution_leaky_relu_3 --------------------------
	.section	.text.triton_per_fused__native_batch_norm_legit_convolution_leaky_relu_3,"ax",@progbits
	.sectionflags	@"SHF_BARRIERS=1"
	.align	128
        .global         triton_per_fused__native_batch_norm_legit_convolution_leaky_relu_3
        .type           triton_per_fused__native_batch_norm_legit_convolution_leaky_relu_3,@function
        .size           triton_per_fused__native_batch_norm_legit_convolution_leaky_relu_3,(.L_x_1 - triton_per_fused__native_batch_norm_legit_convolution_leaky_relu_3)
        .other          triton_per_fused__native_batch_norm_legit_convolution_leaky_relu_3,@"STO_CUDA_ENTRY STV_DEFAULT"
triton_per_fused__native_batch_norm_legit_convolution_leaky_relu_3:
.text.triton_per_fused__native_batch_norm_legit_convolution_leaky_relu_3:
[----:B------:R-:W0:Y:S01]  /*0000*/  LDC R1, c[0x0][0x28] ;  /* 0x00000a00ff017b82 */ /* 0x000e220000000800 */
[----:B------:R-:W1:Y:S07]  /*0010*/  S2R R12, SR_TID.X ;  /* 0x00000000000c7919 */ /* 0x000e6e0000002100 */
[----:B------:R-:W2:Y:S01]  /*0020*/  LDC.64 R22, c[0x0][0x218] ;  /* 0x00008600ff167b82 */ /* 0x000ea20000000a00 */
[----:B------:R-:W-:Y:S01]  /*0030*/  CS2R R28, SRZ ;  /* 0x00000000001c7805 */ /* 0x000fe2000001ff00 */
[----:B------:R-:W-:Y:S01]  /*0040*/  ULDC.64 UR8, c[0x0][0x208] ;  /* 0x0000820000087ab9 */ /* 0x000fe20000000a00 */
[----:B------:R-:W3:Y:S01]  /*0050*/  S2R R2, SR_CTAID.X ;  /* 0x0000000000027919 */ /* 0x000ee20000002500 */
[----:B------:R-:W-:-:S04]  /*0060*/  CS2R R26, SRZ ;  /* 0x00000000001a7805 */ /* 0x000fc8000001ff00 */
[----:B------:R-:W4:Y:S01]  /*0070*/  LDC.64 R8, c[0x0][0x210] ;  /* 0x00008400ff087b82 */ /* 0x000f220000000a00 */
[----:B-1----:R-:W-:Y:S02]  /*0080*/  SHF.R.U32.HI R11, RZ, 0x6, R12 ;  /* 0x00000006ff0b7819 */ /* 0x002fe4000001160c */
[----:B------:R-:W-:Y:S02]  /*0090*/  LOP3.LUT R18, R12, 0x3f, RZ, 0xc0, !PT ;  /* 0x0000003f0c127812 */ /* 0x000fe400078ec0ff */
[----:B---3--:R-:W-:Y:S02]  /*00a0*/  SHF.L.U32 R0, R2, 0x3, RZ ;  /* 0x0000000302007819 */ /* 0x008fe400000006ff */
[----:B------:R-:W-:Y:S02]  /*00b0*/  SHF.R.S32.HI R20, RZ, 0x1c, R2 ;  /* 0x0000001cff147819 */ /* 0x000fe40000011402 */
[----:B------:R-:W-:Y:S02]  /*00c0*/  SGXT.U32 R11, R11, 0x1 ;  /* 0x000000010b0b781a */ /* 0x000fe40000000000 */
[----:B------:R-:W-:-:S02]  /*00d0*/  SGXT R20, R20, 0x1 ;  /* 0x000000011414781a */ /* 0x000fc40000000200 */
[----:B------:R-:W-:Y:S02]  /*00e0*/  LOP3.LUT R15, R0, R11, RZ, 0xfc, !PT ;  /* 0x0000000b000f7212 */ /* 0x000fe400078efcff */
[----:B------:R-:W-:Y:S02]  /*00f0*/  LOP3.LUT R17, R0, 0x2, R11, 0xfe, !PT ;  /* 0x0000000200117812 */ /* 0x000fe400078efe0b */
[C---:B------:R-:W-:Y:S02]  /*0100*/  LEA.HI R2, R20.reuse, R15, RZ, 0x9 ;  /* 0x0000000f14027211 */ /* 0x040fe400078f48ff */
[----:B------:R-:W-:Y:S02]  /*0110*/  LEA.HI R3, R20, R17, RZ, 0x9 ;  /* 0x0000001114037211 */ /* 0x000fe400078f48ff */
[----:B------:R-:W-:Y:S02]  /*0120*/  LOP3.LUT R2, R2, 0xfffffe00, RZ, 0xc0, !PT ;  /* 0xfffffe0002027812 */ /* 0x000fe400078ec0ff */
[----:B------:R-:W-:-:S02]  /*0130*/  ISETP.GE.AND P0, PT, R15, 0x800, PT ;  /* 0x000008000f00780c */ /* 0x000fc40003f06270 */
[----:B------:R-:W-:Y:S02]  /*0140*/  LOP3.LUT R4, R3, 0xfffffe00, RZ, 0xc0, !PT ;  /* 0xfffffe0003047812 */ /* 0x000fe400078ec0ff */
[----:B------:R-:W-:Y:S02]  /*0150*/  IADD3 R3, R15, -R2, RZ ;  /* 0x800000020f037210 */ /* 0x000fe40007ffe0ff */
[----:B------:R-:W-:Y:S02]  /*0160*/  ISETP.GE.AND P1, PT, R17, 0x800, PT ;  /* 0x000008001100780c */ /* 0x000fe40003f26270 */
[----:B------:R-:W-:Y:S01]  /*0170*/  LOP3.LUT R19, R0, 0x4, R11, 0xfe, !PT ;  /* 0x0000000400137812 */ /* 0x000fe200078efe0b */
[----:B--2---:R-:W-:Y:S01]  /*0180*/  IMAD.WIDE R2, R3, 0x4, R22 ;  /* 0x0000000403027825 */ /* 0x004fe200078e0216 */
[----:B------:R-:W-:-:S04]  /*0190*/  IADD3 R5, R17, -R4, RZ ;  /* 0x8000000411057210 */ /* 0x000fc80007ffe0ff */
[----:B------:R4:W2:Y:S01]  /*01a0*/  @!P0 LDG.E.EL R29, desc[UR8][R2.64] ;  /* 0x00000008021d8981 */ /* 0x0008a2000c2e1900 */
[----:B------:R-:W-:Y:S01]  /*01b0*/  ISETP.GE.U32.AND P0, PT, R18, 0x31, PT ;  /* 0x000000311200780c */ /* 0x000fe20003f06070 */
[----:B------:R-:W-:Y:S01]  /*01c0*/  HFMA2.MMA R14, -RZ, RZ, 0, 0 ;  /* 0x00000000ff0e7435 */ /* 0x000fe200000001ff */
[----:B------:R-:W-:Y:S01]  /*01d0*/  LOP3.LUT R6, R0, 0x6, R11, 0xfe, !PT ;  /* 0x0000000600067812 */ /* 0x000fe200078efe0b */
[----:B------:R-:W-:Y:S01]  /*01e0*/  IMAD.WIDE R4, R5, 0x4, R22 ;  /* 0x0000000405047825 */ /* 0x000fe200078e0216 */
[C---:B------:R-:W-:Y:S02]  /*01f0*/  ISETP.LT.AND P4, PT, R15.reuse, 0x800, !P0 ;  /* 0x000008000f00780c */ /* 0x040fe40004781270 */
[C---:B------:R-:W-:Y:S01]  /*0200*/  LEA.HI R7, R20.reuse, R19, RZ, 0x9 ;  /* 0x0000001314077211 */ /* 0x040fe200078f48ff */
[--C-:B------:R-:W-:Y:S01]  /*0210*/  IMAD R15, R15, 0x31, R18.reuse ;  /* 0x000000310f0f7824 */ /* 0x100fe200078e0212 */
[----:B------:R-:W-:Y:S02]  /*0220*/  ISETP.LT.AND P3, PT, R17, 0x800, !P0 ;  /* 0x000008001100780c */ /* 0x000fe40004761270 */
[----:B------:R-:W-:Y:S01]  /*0230*/  LEA.HI R21, R20, R6, RZ, 0x9 ;  /* 0x0000000614157211 */ /* 0x000fe200078f48ff */
[----:B------:R1:W3:Y:S01]  /*0240*/  @!P1 LDG.E.EL R27, desc[UR8][R4.64] ;  /* 0x00000008041b9981 */ /* 0x0002e2000c2e1900 */
[----:B------:R-:W-:Y:S01]  /*0250*/  LOP3.LUT R20, R7, 0xfffffe00, RZ, 0xc0, !PT ;  /* 0xfffffe0007147812 */ /* 0x000fe200078ec0ff */
[----:B------:R-:W-:Y:S01]  /*0260*/  IMAD R17, R17, 0x31, R18 ;  /* 0x0000003111117824 */ /* 0x000fe200078e0212 */
[----:B------:R-:W-:Y:S01]  /*0270*/  ISETP.LT.AND P2, PT, R19, 0x800, !P0 ;  /* 0x000008001300780c */ /* 0x000fe20004741270 */
[----:B----4-:R-:W-:Y:S01]  /*0280*/  IMAD.WIDE R2, R15, 0x4, R8 ;  /* 0x000000040f027825 */ /* 0x010fe200078e0208 */
[----:B------:R-:W-:-:S02]  /*0290*/  ISETP.LT.AND P0, PT, R6, 0x800, !P0 ;  /* 0x000008000600780c */ /* 0x000fc40004701270 */
[----:B------:R-:W-:Y:S02]  /*02a0*/  ISETP.GE.AND P1, PT, R19, 0x800, PT ;  /* 0x000008001300780c */ /* 0x000fe40003f26270 */
[----:B------:R-:W-:Y:S02]  /*02b0*/  LOP3.LUT R7, R21, 0xfffffe00, RZ, 0xc0, !PT ;  /* 0xfffffe0015077812 */ /* 0x000fe400078ec0ff */
[----:B------:R-:W-:Y:S01]  /*02c0*/  IADD3 R25, R19, -R20, RZ ;  /* 0x8000001413197210 */ /* 0x000fe20007ffe0ff */
[----:B------:R-:W-:Y:S01]  /*02d0*/  IMAD R19, R19, 0x31, R18 ;  /* 0x0000003113137824 */ /* 0x000fe200078e0212 */
[----:B------:R-:W-:Y:S01]  /*02e0*/  MOV R16, RZ ;  /* 0x000000ff00107202 */ /* 0x000fe20000000f00 */
[----:B-1----:R-:W-:Y:S01]  /*02f0*/  IMAD.WIDE R4, R17, 0x4, R8 ;  /* 0x0000000411047825 */ /* 0x002fe200078e0208 */
[----:B------:R-:W-:Y:S01]  /*0300*/  HFMA2.MMA R20, -RZ, RZ, 0, 0 ;  /* 0x00000000ff147435 */ /* 0x000fe200000001ff */
[C---:B------:R-:W-:Y:S01]  /*0310*/  ISETP.GE.AND P5, PT, R6.reuse, 0x800, PT ;  /* 0x000008000600780c */ /* 0x040fe20003fa6270 */
[----:B------:R-:W4:Y:S01]  /*0320*/  @P4 LDG.E R14, desc[UR8][R2.64] ;  /* 0x00000008020e4981 */ /* 0x000f22000c1e1900 */
[----:B------:R-:W-:Y:S01]  /*0330*/  IMAD R21, R6, 0x31, R18 ;  /* 0x0000003106157824 */ /* 0x000fe200078e0212 */
[----:B------:R-:W-:Y:S01]  /*0340*/  IADD3 R31, R6, -R7, RZ ;  /* 0x80000007061f7210 */ /* 0x000fe20007ffe0ff */
[--C-:B------:R-:W-:Y:S01]  /*0350*/  IMAD.WIDE R6, R19, 0x4, R8.reuse ;  /* 0x0000000413067825 */ /* 0x100fe200078e0208 */
[----:B------:R-:W-:Y:S01]  /*0360*/  MOV R18, RZ ;  /* 0x000000ff00127202 */ /* 0x000fe20000000f00 */
[----:B------:R-:W5:Y:S02]  /*0370*/  @P3 LDG.E R16, desc[UR8][R4.64] ;  /* 0x0000000804103981 */ /* 0x000f64000c1e1900 */
[----:B------:R-:W-:-:S02]  /*0380*/  IMAD.WIDE R8, R21, 0x4, R8 ;  /* 0x0000000415087825 */ /* 0x000fc400078e0208 */
[----:B------:R-:W3:Y:S02]  /*0390*/  @P2 LDG.E R20, desc[UR8][R6.64] ;  /* 0x0000000806142981 */ /* 0x000ee4000c1e1900 */
[--C-:B------:R-:W-:Y:S02]  /*03a0*/  IMAD.WIDE R24, R25, 0x4, R22.reuse ;  /* 0x0000000419187825 */ /* 0x100fe400078e0216 */
[----:B------:R-:W3:Y:S02]  /*03b0*/  @P0 LDG.E R18, desc[UR8][R8.64] ;  /* 0x0000000808120981 */ /* 0x000ee4000c1e1900 */
[----:B------:R-:W-:Y:S02]  /*03c0*/  IMAD.WIDE R22, R31, 0x4, R22 ;  /* 0x000000041f167825 */ /* 0x000fe400078e0216 */
[----:B------:R-:W3:Y:S04]  /*03d0*/  @!P1 LDG.E.EL R28, desc[UR8][R24.64] ;  /* 0x00000008181c9981 */ /* 0x000ee8000c2e1900 */
[----:B------:R-:W3:Y:S01]  /*03e0*/  @!P5 LDG.E.EL R26, desc[UR8][R22.64] ;  /* 0x00000008161ad981 */ /* 0x000ee2000c2e1900 */
[----:B------:R-:W1:Y:S01]  /*03f0*/  S2UR UR5, SR_CgaCtaId ;  /* 0x00000000000579c3 */ /* 0x000e620000008800 */
[----:B------:R-:W-:Y:S01]  /*0400*/  LOP3.LUT P5, RZ, R12, 0x1f, RZ, 0xc0, !PT ;  /* 0x0000001f0cff7812 */ /* 0x000fe200078ac0ff */
[----:B------:R-:W-:-:S02]  /*0410*/  UMOV UR4, 0x400 ;  /* 0x0000040000047882 */ /* 0x000fc40000000000 */
[----:B-1----:R-:W-:Y:S01]  /*0420*/  UPRMT UR4, UR5, 0x654, UR4 ;  /* 0x0000065405047896 */ /* 0x002fe20008000004 */
[----:B------:R-:W-:Y:S02]  /*0430*/  ISETP.GE.AND P6, PT, R12, 0x10, PT ;  /* 0x000000100c00780c */ /* 0x000fe40003fc6270 */
[----:B----4-:R-:W-:Y:S02]  /*0440*/  SEL R14, R14, RZ, P4 ;  /* 0x000000ff0e0e7207 */ /* 0x010fe40002000000 */
[----:B-----5:R-:W-:-:S03]  /*0450*/  SEL R16, R16, RZ, P3 ;  /* 0x000000ff10107207 */ /* 0x020fc60001800000 */
[----:B--2---:R-:W-:Y:S01]  /*0460*/  FADD R29, R14, R29 ;  /* 0x0000001d0e1d7221 */ /* 0x004fe20000000000 */
[----:B---3--:R-:W-:Y:S01]  /*0470*/  SEL R35, R20, RZ, P2 ;  /* 0x000000ff14237207 */ /* 0x008fe20001000000 */
[----:B------:R-:W-:-:S03]  /*0480*/  FADD R27, R16, R27 ;  /* 0x0000001b101b7221 */ /* 0x000fc60000000000 */
[----:B------:R-:W-:Y:S02]  /*0490*/  FSEL R14, R29, RZ, P4 ;  /* 0x000000ff1d0e7208 */ /* 0x000fe40002000000 */
[----:B------:R-:W-:Y:S02]  /*04a0*/  SEL R37, R18, RZ, P0 ;  /* 0x000000ff12257207 */ /* 0x000fe40000000000 */
[----:B------:R-:W-:Y:S01]  /*04b0*/  FSEL R16, R27, RZ, P3 ;  /* 0x000000ff1b107208 */ /* 0x000fe20001800000 */
[----:B------:R-:W1:Y:S01]  /*04c0*/  SHFL.BFLY PT, R31, R14, 0x10, 0x1f ;  /* 0x0e001f000e1f7f89 */ /* 0x000e6200000e0000 */
[----:B------:R-:W-:Y:S01]  /*04d0*/  FADD R25, R35, R28 ;  /* 0x0000001c23197221 */ /* 0x000fe20000000000 */
[----:B------:R-:W-:Y:S02]  /*04e0*/  FADD R23, R37, R26 ;  /* 0x0000001a25177221 */ /* 0x000fe40000000000 */
[----:B------:R-:W2:Y:S02]  /*04f0*/  SHFL.BFLY PT, R33, R16, 0x10, 0x1f ;  /* 0x0e001f0010217f89 */ /* 0x000ea400000e0000 */
[----:B------:R-:W-:-:S02]  /*0500*/  FSEL R18, R25, RZ, P2 ;  /* 0x000000ff19127208 */ /* 0x000fc40001000000 */
[----:B------:R-:W-:-:S03]  /*0510*/  FSEL R20, R23, RZ, P0 ;  /* 0x000000ff17147208 */ /* 0x000fc60000000000 */
[----:B------:R-:W3:Y:S04]  /*0520*/  SHFL.BFLY PT, R35, R18, 0x10, 0x1f ;  /* 0x0e001f0012237f89 */ /* 0x000ee800000e0000 */
[----:B------:R-:W4:Y:S01]  /*0530*/  SHFL.BFLY PT, R37, R20, 0x10, 0x1f ;  /* 0x0e001f0014257f89 */ /* 0x000f2200000e0000 */
[----:B-1----:R-:W-:-:S05]  /*0540*/  FADD R31, R14, R31 ;  /* 0x0000001f0e1f7221 */ /* 0x002fca0000000000 */
[----:B------:R-:W1:Y:S01]  /*0550*/  SHFL.BFLY PT, R14, R31, 0x8, 0x1f ;  /* 0x0d001f001f0e7f89 */ /* 0x000e6200000e0000 */
[----:B--2---:R-:W-:-:S05]  /*0560*/  FADD R22, R16, R33 ;  /* 0x0000002110167221 */ /* 0x004fca0000000000 */
[----:B------:R-:W2:Y:S01]  /*0570*/  SHFL.BFLY PT, R33, R22, 0x8, 0x1f ;  /* 0x0d001f0016217f89 */ /* 0x000ea200000e0000 */
[----:B---3--:R-:W-:Y:S01]  /*0580*/  FADD R16, R18, R35 ;  /* 0x0000002312107221 */ /* 0x008fe20000000000 */
[----:B----4-:R-:W-:-:S04]  /*0590*/  FADD R24, R20, R37 ;  /* 0x0000002514187221 */ /* 0x010fc80000000000 */
[----:B------:R-:W3:Y:S04]  /*05a0*/  SHFL.BFLY PT, R37, R16, 0x8, 0x1f ;  /* 0x0d001f0010257f89 */ /* 0x000ee800000e0000 */
[----:B------:R-:W4:Y:S01]  /*05b0*/  SHFL.BFLY PT, R26, R24, 0x8, 0x1f ;  /* 0x0d001f00181a7f89 */ /* 0x000f2200000e0000 */
[----:B-1----:R-:W-:Y:S01]  /*05c0*/  FADD R14, R31, R14 ;  /* 0x0000000e1f0e7221 */ /* 0x002fe20000000000 */
[----:B--2---:R-:W-:-:S04]  /*05d0*/  FADD R18, R22, R33 ;  /* 0x0000002116127221 */ /* 0x004fc80000000000 */
[----:B------:R-:W1:Y:S01]  /*05e0*/  SHFL.BFLY PT, R33, R14, 0x4, 0x1f ;  /* 0x0c801f000e217f89 */ /* 0x000e6200000e0000 */
[----:B---3--:R-:W-:Y:S01]  /*05f0*/  FADD R37, R16, R37 ;  /* 0x0000002510257221 */ /* 0x008fe20000000000 */
[----:B----4-:R-:W-:Y:S02]  /*0600*/  FADD R26, R24, R26 ;  /* 0x0000001a181a7221 */ /* 0x010fe40000000000 */
[----:B------:R-:W2:Y:S04]  /*0610*/  SHFL.BFLY PT, R35, R18, 0x4, 0x1f ;  /* 0x0c801f0012237f89 */ /* 0x000ea800000e0000 */
[----:B------:R-:W3:Y:S04]  /*0620*/  SHFL.BFLY PT, R28, R26, 0x4, 0x1f ;  /* 0x0c801f001a1c7f89 */ /* 0x000ee800000e0000 */
[----:B------:R-:W4:Y:S01]  /*0630*/  SHFL.BFLY PT, R22, R37, 0x4, 0x1f ;  /* 0x0c801f0025167f89 */ /* 0x000f2200000e0000 */
[----:B-1----:R-:W-:-:S05]  /*0640*/  FADD R33, R14, R33 ;  /* 0x000000210e217221 */ /* 0x002fca0000000000 */
[----:B------:R-:W1:Y:S01]  /*0650*/  SHFL.BFLY PT, R16, R33, 0x2, 0x1f ;  /* 0x0c401f0021107f89 */ /* 0x000e6200000e0000 */
[----:B--2---:R-:W-:Y:S01]  /*0660*/  FADD R20, R18, R35 ;  /* 0x0000002312147221 */ /* 0x004fe20000000000 */
[----:B---3--:R-:W-:-:S04]  /*0670*/  FADD R30, R26, R28 ;  /* 0x0000001c1a1e7221 */ /* 0x008fc80000000000 */
[----:B------:R-:W2:Y:S01]  /*0680*/  SHFL.BFLY PT, R31, R20, 0x2, 0x1f ;  /* 0x0c401f00141f7f89 */ /* 0x000ea200000e0000 */
[----:B----4-:R-:W-:-:S03]  /*0690*/  FADD R22, R37, R22 ;  /* 0x0000001625167221 */ /* 0x010fc60000000000 */
        /* <DEDUP_REMOVED lines=10> */
[C---:B------:R-:W-:Y:S02]  /*0740*/  LOP3.LUT R22, R11.reuse, 0x2, RZ, 0xfc, !PT ;  /* 0x000000020b167812 */ /* 0x040fe400078efcff */
[C---:B------:R-:W-:Y:S01]  /*0750*/  LOP3.LUT R26, R11.reuse, 0x6, RZ, 0xfc, !PT ;  /* 0x000000060b1a7812 */ /* 0x040fe200078efcff */
[----:B-1----:R-:W-:Y:S01]  /*0760*/  FADD R32, R16, R24 ;  /* 0x0000001810207221 */ /* 0x002fe20000000000 */
[----:B------:R-:W-:Y:S02]  /*0770*/  LOP3.LUT R24, R11, 0x4, RZ, 0xfc, !PT ;  /* 0x000000040b187812 */ /* 0x000fe400078efcff */
[----:B------:R-:W-:-:S02]  /*0780*/  SHF.R.U32.HI R31, RZ, 0x3, R12 ;  /* 0x00000003ff1f7819 */ /* 0x000fc4000001160c */
[----:B------:R-:W-:Y:S02]  /*0790*/  SHF.L.U32 R20, R11, 0x3, RZ ;  /* 0x000000030b147819 */ /* 0x000fe400000006ff */
[----:B------:R-:W-:Y:S02]  /*07a0*/  SHF.L.U32 R22, R22, 0x3, RZ ;  /* 0x0000000316167819 */ /* 0x000fe400000006ff */
[----:B------:R-:W-:Y:S01]  /*07b0*/  SHF.L.U32 R24, R24, 0x3, RZ ;  /* 0x0000000318187819 */ /* 0x000fe200000006ff */
[----:B--2---:R-:W-:Y:S01]  /*07c0*/  FADD R37, R18, R37 ;  /* 0x0000002512257221 */ /* 0x004fe20000000000 */
[----:B------:R-:W-:Y:S02]  /*07d0*/  SHF.L.U32 R26, R26, 0x3, RZ ;  /* 0x000000031a1a7819 */ /* 0x000fe400000006ff */
[----:B------:R-:W-:Y:S01]  /*07e0*/  LOP3.LUT R16, R20, 0x4, R31, 0xf8, !PT ;  /* 0x0000000414107812 */ /* 0x000fe200078ef81f */
[----:B---3--:R-:W-:Y:S01]  /*07f0*/  FADD R34, R33, R28 ;  /* 0x0000001c21227221 */ /* 0x008fe20000000000 */
[----:B------:R-:W-:-:S02]  /*0800*/  LOP3.LUT R18, R22, 0x4, R31, 0xf8, !PT ;  /* 0x0000000416127812 */ /* 0x000fc400078ef81f */
[----:B------:R-:W-:Y:S01]  /*0810*/  LOP3.LUT R28, R24, 0x4, R31, 0xf8, !PT ;  /* 0x00000004181c7812 */ /* 0x000fe200078ef81f */
[----:B----4-:R-:W-:Y:S01]  /*0820*/  FADD R35, R35, R14 ;  /* 0x0000000e23237221 */ /* 0x010fe20000000000 */
[----:B------:R-:W-:Y:S01]  /*0830*/  LOP3.LUT R30, R26, 0x4, R31, 0xf8, !PT ;  /* 0x000000041a1e7812 */ /* 0x000fe200078ef81f */
[----:B------:R-:W-:Y:S04]  /*0840*/  @!P5 STS [R16+UR4], R32 ;  /* 0x000000201000d988 */ /* 0x000fe80008000804 */
[----:B------:R-:W-:Y:S04]  /*0850*/  @!P5 STS [R18+UR4], R37 ;  /* 0x000000251200d988 */ /* 0x000fe80008000804 */
[----:B------:R-:W-:Y:S04]  /*0860*/  @!P5 STS [R28+UR4], R35 ;  /* 0x000000231c00d988 */ /* 0x000fe80008000804 */
[----:B------:R-:W-:Y:S01]  /*0870*/  @!P5 STS [R30+UR4], R34 ;  /* 0x000000221e00d988 */ /* 0x000fe20008000804 */
[C---:B------:R-:W-:Y:S01]  /*0880*/  LEA R14, R12.reuse, UR4, 0x2 ;  /* 0x000000040c0e7c11 */ /* 0x040fe2000f8e10ff */
[----:B------:R-:W-:Y:S06]  /*0890*/  BAR.SYNC.DEFER_BLOCKING 0x0 ;  /* 0x0000000000007b1d */ /* 0x000fec0000010000 */
[----:B------:R-:W1:Y:S01]  /*08a0*/  @!P6 LDS R13, [R14] ;  /* 0x000000000e0de984 */ /* 0x000e620000000800 */
[----:B------:R-:W-:-:S04]  /*08b0*/  LOP3.LUT R31, R12, 0x1, RZ, 0xc0, !PT ;  /* 0x000000010c1f7812 */ /* 0x000fc800078ec0ff */
[----:B------:R-:W-:-:S04]  /*08c0*/  ISETP.NE.U32.AND P1, PT, R31, 0x1, PT ;  /* 0x000000011f00780c */ /* 0x000fc80003f25070 */
[----:B------:R-:W-:Y:S01]  /*08d0*/  ISETP.LT.AND P1, PT, R12, 0x10, P1 ;  /* 0x000000100c00780c */ /* 0x000fe20000f21270 */
[----:B-1----:R-:W1:Y:S02]  /*08e0*/  SHFL.BFLY PT, R32, R13, 0x1, 0x1f ;  /* 0x0c201f000d207f89 */ /* 0x002e6400000e0000 */
[----:B-1----:R-:W-:-:S10]  /*08f0*/  FADD R33, R13, R32 ;  /* 0x000000200d217221 */ /* 0x002fd40000000000 */
[----:B------:R-:W-:Y:S01]  /*0900*/  @P1 STS [R14], R33 ;  /* 0x000000210e001388 */ /* 0x000fe20000000800 */
[----:B------:R-:W-:Y:S06]  /*0910*/  BAR.SYNC.DEFER_BLOCKING 0x0 ;  /* 0x0000000000007b1d */ /* 0x000fec0000010000 */
[----:B------:R-:W1:Y:S01]  /*0920*/  LDS R35, [R20+UR4] ;  /* 0x0000000414237984 */ /* 0x000e620008000800 */
[----:B------:R-:W-:-:S03]  /*0930*/  IADD3 R34, R20, UR4, RZ ;  /* 0x0000000414227c10 */ /* 0x000fc6000fffe0ff */
[----:B------:R-:W-:Y:S01]  /*0940*/  LDS R36, [R24+UR4] ;  /* 0x0000000418247984 */ /* 0x000fe20008000800 */
[----:B-1----:R-:W-:-:S04]  /*0950*/  FFMA R32, R35, -0.02040816284716129303, R29 ;  /* 0xbca72f0523207823 */ /* 0x002fc8000000001d */
[----:B------:R-:W-:-:S05]  /*0960*/  FMUL R31, R32, R32 ;  /* 0x00000020201f7220 */ /* 0x000fca0000400000 */
[----:B------:R-:W-:Y:S01]  /*0970*/  FSEL R13, R31, RZ, P4 ;  /* 0x000000ff1f0d7208 */ /* 0x000fe20002000000 */
[----:B------:R-:W-:Y:S01]  /*0980*/  IMAD R11, R11, -0x4, R34 ;  /* 0xfffffffc0b0b7824 */ /* 0x000fe200078e0222 */
[----:B------:R-:W-:Y:S04]  /*0990*/  LDS R31, [R22+UR4] ;  /* 0x00000004161f7984 */ /* 0x000fe80008000800 */
[----:B------:R-:W1:Y:S04]  /*09a0*/  SHFL.BFLY PT, R14, R13, 0x10, 0x1f ;  /* 0x0e001f000d0e7f89 */ /* 0x000e6800000e0000 */
[----:B------:R-:W-:Y:S01]  /*09b0*/  LDS R34, [R26+UR4] ;  /* 0x000000041a227984 */ /* 0x000fe20008000800 */
[----:B------:R-:W-:Y:S01]  /*09c0*/  BAR.SYNC.DEFER_BLOCKING 0x0 ;  /* 0x0000000000007b1d */ /* 0x000fe20000010000 */
[----:B-1----:R-:W-:-:S05]  /*09d0*/  FADD R14, R13, R14 ;  /* 0x0000000e0d0e7221 */ /* 0x002fca0000000000 */
[----:B------:R-:W1:Y:S02]  /*09e0*/  SHFL.BFLY PT, R33, R14, 0x8, 0x1f ;  /* 0x0d001f000e217f89 */ /* 0x000e6400000e0000 */
[----:B-1----:R-:W-:-:S05]  /*09f0*/  FADD R33, R14, R33 ;  /* 0x000000210e217221 */ /* 0x002fca0000000000 */
[----:B------:R-:W1:Y:S02]  /*0a00*/  SHFL.BFLY PT, R37, R33, 0x4, 0x1f ;  /* 0x0c801f0021257f89 */ /* 0x000e6400000e0000 */
[----:B-1----:R-:W-:-:S05]  /*0a10*/  FADD R37, R33, R37 ;  /* 0x0000002521257221 */ /* 0x002fca0000000000 */
[----:B------:R-:W1:Y:S04]  /*0a20*/  SHFL.BFLY PT, R14, R37, 0x2, 0x1f ;  /* 0x0c401f00250e7f89 */ /* 0x000e6800000e0000 */
[----:B------:R-:W-:Y:S04]  /*0a30*/  STS [R11], R35 ;  /* 0x000000230b007388 */ /* 0x000fe80000000800 */
[----:B------:R-:W-:Y:S04]  /*0a40*/  STS [R11+0x8], R31 ;  /* 0x0000081f0b007388 */ /* 0x000fe80000000800 */
[----:B------:R-:W-:Y:S04]  /*0a50*/  STS [R11+0x10], R36 ;  /* 0x000010240b007388 */ /* 0x000fe80000000800 */
[----:B------:R-:W-:Y:S01]  /*0a60*/  STS [R11+0x18], R34 ;  /* 0x000018220b007388 */ /* 0x000fe20000000800 */
[----:B-1----:R-:W-:-:S05]  /*0a70*/  FADD R37, R37, R14 ;  /* 0x0000000e25257221 */ /* 0x002fca0000000000 */
[----:B------:R-:W1:Y:S01]  /*0a80*/  SHFL.BFLY PT, R14, R37, 0x1, 0x1f ;  /* 0x0c201f00250e7f89 */ /* 0x000e6200000e0000 */
[----:B------:R-:W-:-:S04]  /*0a90*/  LOP3.LUT R12, R12, 0x7, RZ, 0xc0, !PT ;  /* 0x000000070c0c7812 */ /* 0x000fc800078ec0ff */
[----:B------:R-:W-:Y:S01]  /*0aa0*/  LEA R12, R12, UR4, 0x2 ;  /* 0x000000040c0c7c11 */ /* 0x000fe2000f8e10ff */
[----:B-1----:R-:W-:Y:S01]  /*0ab0*/  FADD R13, R37, R14 ;  /* 0x0000000e250d7221 */ /* 0x002fe20000000000 */
[----:B------:R-:W-:Y:S06]  /*0ac0*/  BAR.SYNC.DEFER_BLOCKING 0x0 ;  /* 0x0000000000007b1d */ /* 0x000fec0000010000 */
[----:B------:R-:W-:Y:S02]  /*0ad0*/  LDS R14, [R12] ;  /* 0x000000000c0e7984 */ /* 0x000fe40000000800 */
[----:B------:R-:W-:Y:S06]  /*0ae0*/  BAR.SYNC.DEFER_BLOCKING 0x0 ;  /* 0x0000000000007b1d */ /* 0x000fec0000010000 */
[----:B------:R1:W-:Y:S02]  /*0af0*/  @!P5 STS [R16+UR4], R13 ;  /* 0x0000000d1000d988 */ /* 0x0003e40008000804 */
[----:B-1----:R-:W-:-:S04]  /*0b00*/  FFMA R13, R31, -0.02040816284716129303, R27 ;  /* 0xbca72f051f0d7823 */ /* 0x002fc8000000001b */
[----:B------:R-:W-:-:S05]  /*0b10*/  FMUL R33, R13, R13 ;  /* 0x0000000d0d217220 */ /* 0x000fca0000400000 */
[----:B------:R-:W-:-:S05]  /*0b20*/  FSEL R33, R33, RZ, P3 ;  /* 0x000000ff21217208 */ /* 0x000fca0001800000 */
[----:B------:R-:W1:Y:S02]  /*0b30*/  SHFL.BFLY PT, R35, R33, 0x10, 0x1f ;  /* 0x0e001f0021237f89 */ /* 0x000e6400000e0000 */
[----:B-1----:R-:W-:-:S05]  /*0b40*/  FADD R35, R33, R35 ;  /* 0x0000002321237221 */ /* 0x002fca0000000000 */
[----:B------:R-:W1:Y:S02]  /*0b50*/  SHFL.BFLY PT, R31, R35, 0x8, 0x1f ;  /* 0x0d001f00231f7f89 */ /* 0x000e6400000e0000 */
[----:B-1----:R-:W-:-:S05]  /*0b60*/  FADD R37, R35, R31 ;  /* 0x0000001f23257221 */ /* 0x002fca0000000000 */
[----:B------:R-:W1:Y:S02]  /*0b70*/  SHFL.BFLY PT, R31, R37, 0x4, 0x1f ;  /* 0x0c801f00251f7f89 */ /* 0x000e6400000e0000 */
[----:B-1----:R-:W-:-:S05]  /*0b80*/  FADD R31, R37, R31 ;  /* 0x0000001f251f7221 */ /* 0x002fca0000000000 */
[----:B------:R-:W1:Y:S02]  /*0b90*/  SHFL.BFLY PT, R16, R31, 0x2, 0x1f ;  /* 0x0c401f001f107f89 */ /* 0x000e6400000e0000 */
[----:B-1----:R-:W-:-:S05]  /*0ba0*/  FADD R16, R31, R16 ;  /* 0x000000101f107221 */ /* 0x002fca0000000000 */
[----:B------:R-:W1:Y:S02]  /*0bb0*/  SHFL.BFLY PT, R31, R16, 0x1, 0x1f ;  /* 0x0c201f00101f7f89 */ /* 0x000e6400000e0000 */
[----:B-1----:R-:W-:Y:S01]  /*0bc0*/  FADD R33, R16, R31 ;  /* 0x0000001f10217221 */ /* 0x002fe20000000000 */
[----:B------:R-:W-:-:S04]  /*0bd0*/  FFMA R16, R36, -0.02040816284716129303, R25 ;  /* 0xbca72f0524107823 */ /* 0x000fc80000000019 */
[----:B------:R-:W-:Y:S01]  /*0be0*/  FMUL R31, R16, R16 ;  /* 0x00000010101f7220 */ /* 0x000fe20000400000 */
[----:B------:R1:W-:Y:S04]  /*0bf0*/  @!P5 STS [R18+UR4], R33 ;  /* 0x000000211200d988 */ /* 0x0003e80008000804 */
[----:B-1----:R-:W-:-:S05]  /*0c00*/  FSEL R33, R31, RZ, P2 ;  /* 0x000000ff1f217208 */ /* 0x002fca0001000000 */
[----:B------:R-:W1:Y:S02]  /*0c10*/  SHFL.BFLY PT, R36, R33, 0x10, 0x1f ;  /* 0x0e001f0021247f89 */ /* 0x000e6400000e0000 */
[----:B-1----:R-:W-:-:S05]  /*0c20*/  FADD R36, R33, R36 ;  /* 0x0000002421247221 */ /* 0x002fca0000000000 */
[----:B------:R-:W1:Y:S02]  /*0c30*/  SHFL.BFLY PT, R35, R36, 0x8, 0x1f ;  /* 0x0d001f0024237f89 */ /* 0x000e6400000e0000 */
[----:B-1----:R-:W-:-:S05]  /*0c40*/  FADD R35, R36, R35 ;  /* 0x0000002324237221 */ /* 0x002fca0000000000 */
[----:B------:R-:W1:Y:S02]  /*0c50*/  SHFL.BFLY PT, R31, R35, 0x4, 0x1f ;  /* 0x0c801f00231f7f89 */ /* 0x000e6400000e0000 */
[----:B-1----:R-:W-:-:S05]  /*0c60*/  FADD R37, R35, R31 ;  /* 0x0000001f23257221 */ /* 0x002fca0000000000 */
[----:B------:R-:W1:Y:S01]  /*0c70*/  SHFL.BFLY PT, R31, R37, 0x2, 0x1f ;  /* 0x0c401f00251f7f89 */ /* 0x000e6200000e0000 */
[----:B------:R-:W-:Y:S01]  /*0c80*/  FFMA R18, R34, -0.02040816284716129303, R23 ;  /* 0xbca72f0522127823 */ /* 0x000fe20000000017 */
[----:B-1----:R-:W-:-:S03]  /*0c90*/  FADD R37, R37, R31 ;  /* 0x0000001f25257221 */ /* 0x002fc60000000000 */
[----:B------:R-:W-:-:S05]  /*0ca0*/  FMUL R31, R18, R18 ;  /* 0x00000012121f7220 */ /* 0x000fca0000400000 */
[----:B------:R-:W-:Y:S01]  /*0cb0*/  FSEL R34, R31, RZ, P0 ;  /* 0x000000ff1f227208 */ /* 0x000fe20000000000 */
[----:B------:R-:W1:Y:S04]  /*0cc0*/  SHFL.BFLY PT, R36, R37, 0x1, 0x1f ;  /* 0x0c201f0025247f89 */ /* 0x000e6800000e0000 */
[----:B------:R-:W2:Y:S01]  /*0cd0*/  SHFL.BFLY PT, R31, R34, 0x10, 0x1f ;  /* 0x0e001f00221f7f89 */ /* 0x000ea200000e0000 */
[----:B-1----:R-:W-:Y:S01]  /*0ce0*/  FADD R33, R37, R36 ;  /* 0x0000002425217221 */ /* 0x002fe20000000000 */
[----:B--2---:R-:W-:-:S05]  /*0cf0*/  FADD R36, R34, R31 ;  /* 0x0000001f22247221 */ /* 0x004fca0000000000 */
[----:B------:R-:W1:Y:S02]  /*0d00*/  SHFL.BFLY PT, R31, R36, 0x8, 0x1f ;  /* 0x0d001f00241f7f89 */ /* 0x000e6400000e0000 */
[----:B-1----:R-:W-:-:S05]  /*0d10*/  FADD R35, R36, R31 ;  /* 0x0000001f24237221 */ /* 0x002fca0000000000 */
[----:B------:R-:W1:Y:S02]  /*0d20*/  SHFL.BFLY PT, R31, R35, 0x4, 0x1f ;  /* 0x0c801f00231f7f89 */ /* 0x000e6400000e0000 */
[----:B-1----:R-:W-:-:S05]  /*0d30*/  FADD R31, R35, R31 ;  /* 0x0000001f231f7221 */ /* 0x002fca0000000000 */
[----:B------:R-:W1:Y:S02]  /*0d40*/  SHFL.BFLY PT, R37, R31, 0x2, 0x1f ;  /* 0x0c401f001f257f89 */ /* 0x000e6400000e0000 */
[----:B-1----:R-:W-:-:S05]  /*0d50*/  FADD R37, R31, R37 ;  /* 0x000000251f257221 */ /* 0x002fca0000000000 */
[----:B------:R-:W1:Y:S01]  /*0d60*/  SHFL.BFLY PT, R34, R37, 0x1, 0x1f ;  /* 0x0c201f0025227f89 */ /* 0x000e6200000e0000 */
[----:B------:R-:W2:Y:S03]  /*0d70*/  S2R R31, SR_TID.X ;  /* 0x00000000001f7919 */ /* 0x000ea60000002100 */
[----:B------:R-:W-:Y:S01]  /*0d80*/  @!P5 STS [R28+UR4], R33 ;  /* 0x000000211c00d988 */ /* 0x000fe20008000804 */
[----:B-1----:R-:W-:-:S05]  /*0d90*/  FADD R34, R37, R34 ;  /* 0x0000002225227221 */ /* 0x002fca0000000000 */
[----:B------:R-:W-:Y:S01]  /*0da0*/  @!P5 STS [R30+UR4], R34 ;  /* 0x000000221e00d988 */ /* 0x000fe20008000804 */
[----:B------:R-:W-:Y:S02]  /*0db0*/  UMOV UR6, 0x400 ;  /* 0x0000040000067882 */ /* 0x000fe40000000000 */
[----:B------:R-:W-:-:S06]  /*0dc0*/  UPRMT UR5, UR5, 0x654, UR6 ;  /* 0x0000065405057896 */ /* 0x000fcc0008000006 */
[----:B--2---:R-:W-:Y:S01]  /*0dd0*/  LEA R36, R31, UR5, 0x2 ;  /* 0x000000051f247c11 */ /* 0x004fe2000f8e10ff */
[----:B------:R-:W-:Y:S06]  /*0de0*/  BAR.SYNC.DEFER_BLOCKING 0x0 ;  /* 0x0000000000007b1d */ /* 0x000fec0000010000 */
[----:B------:R-:W1:Y:S04]  /*0df0*/  @!P6 LDS R10, [R36] ;  /* 0x00000000240ae984 */ /* 0x000e680000000800 */
[----:B-1----:R-:W1:Y:S02]  /*0e00*/  SHFL.BFLY PT, R33, R10, 0x1, 0x1f ;  /* 0x0c201f000a217f89 */ /* 0x002e6400000e0000 */
[----:B-1----:R-:W-:-:S05]  /*0e10*/  FADD R33, R10, R33 ;  /* 0x000000210a217221 */ /* 0x002fca0000000000 */
[----:B------:R-:W-:Y:S01]  /*0e20*/  @P1 STS [R36], R33 ;  /* 0x0000002124001388 */ /* 0x000fe20000000800 */
[----:B------:R-:W-:Y:S06]  /*0e30*/  BAR.SYNC.DEFER_BLOCKING 0x0 ;  /* 0x0000000000007b1d */ /* 0x000fec0000010000 */
[----:B------:R-:W1:Y:S04]  /*0e40*/  LDS R20, [R20+UR4] ;  /* 0x0000000414147984 */ /* 0x000e680008000800 */
[----:B------:R-:W2:Y:S04]  /*0e50*/  LDS R22, [R22+UR4] ;  /* 0x0000000416167984 */ /* 0x000ea80008000800 */
[----:B------:R-:W3:Y:S04]  /*0e60*/  LDS R24, [R24+UR4] ;  /* 0x0000000418187984 */ /* 0x000ee80008000800 */
[----:B------:R-:W4:Y:S01]  /*0e70*/  LDS R26, [R26+UR4] ;  /* 0x000000041a1a7984 */ /* 0x000f220008000800 */
[----:B------:R-:W-:Y:S01]  /*0e80*/  BAR.SYNC.DEFER_BLOCKING 0x0 ;  /* 0x0000000000007b1d */ /* 0x000fe20000010000 */
[----:B------:R-:W-:-:S05]  /*0e90*/  HFMA2.MMA R28, -RZ, RZ, 1.1630859375, 0.10968017578125 ;  /* 0x3ca72f05ff1c7435 */ /* 0x000fca00000001ff */
[----:B-1----:R-:W-:Y:S04]  /*0ea0*/  STS [R11], R20 ;  /* 0x000000140b007388 */ /* 0x002fe80000000800 */
[----:B--2---:R-:W-:Y:S04]  /*0eb0*/  STS [R11+0x8], R22 ;  /* 0x000008160b007388 */ /* 0x004fe80000000800 */
[----:B---3--:R-:W-:Y:S04]  /*0ec0*/  STS [R11+0x10], R24 ;  /* 0x000010180b007388 */ /* 0x008fe80000000800 */
[----:B----4-:R1:W-:Y:S01]  /*0ed0*/  STS [R11+0x18], R26 ;  /* 0x0000181a0b007388 */ /* 0x0103e20000000800 */
[----:B------:R-:W-:Y:S01]  /*0ee0*/  BAR.SYNC.DEFER_BLOCKING 0x0 ;  /* 0x0000000000007b1d */ /* 0x000fe20000010000 */
[-C--:B------:R-:W-:Y:S01]  /*0ef0*/  FFMA R30, R20, R28.reuse, 9.9999997473787516356e-06 ;  /* 0x3727c5ac141e7423 */ /* 0x080fe2000000001c */
[----:B------:R-:W-:-:S04]  /*0f00*/  FFMA R34, R22, R28, 9.9999997473787516356e-06 ;  /* 0x3727c5ac16227423 */ /* 0x000fc8000000001c */
[----:B------:R-:W2:Y:S01]  /*0f10*/  MUFU.RSQ R37, R30 ;  /* 0x0000001e00257308 */ /* 0x000ea20000001400 */
[-C--:B------:R-:W-:Y:S01]  /*0f20*/  FFMA R33, R24, R28.reuse, 9.9999997473787516356e-06 ;  /* 0x3727c5ac18217423 */ /* 0x080fe2000000001c */
[----:B------:R-:W-:Y:S01]  /*0f30*/  FFMA R36, R26, R28, 9.9999997473787516356e-06 ;  /* 0x3727c5ac1a247423 */ /* 0x000fe2000000001c */
[----:B-1----:R-:W1:Y:S05]  /*0f40*/  LDC.64 R10, c[0x0][0x228] ;  /* 0x00008a00ff0a7b82 */ /* 0x002e6a0000000a00 */
[----:B------:R-:W3:Y:S01]  /*0f50*/  MUFU.RSQ R34, R34 ;  /* 0x0000002200227308 */ /* 0x000ee20000001400 */
[----:B------:R4:W5:Y:S07]  /*0f60*/  LDS R35, [R12] ;  /* 0x000000000c237984 */ /* 0x00096e0000000800 */
[----:B------:R-:W4:Y:S01]  /*0f70*/  MUFU.RSQ R33, R33 ;  /* 0x0000002100217308 */ /* 0x000f220000001400 */
[----:B--2---:R-:W-:Y:S01]  /*0f80*/  FMUL R20, R32, R37 ;  /* 0x0000002520147220 */ /* 0x004fe20000400000 */
[----:B------:R-:W-:Y:S01]  /*0f90*/  SHF.R.U32.HI R24, RZ, 0x3, R31 ;  /* 0x00000003ff187819 */ /* 0x000fe2000001161f */
[----:B---3--:R-:W-:-:S05]  /*0fa0*/  FMUL R22, R13, R34 ;  /* 0x000000220d167220 */ /* 0x008fca0000400000 */
[----:B------:R-:W2:Y:S01]  /*0fb0*/  MUFU.RSQ R37, R36 ;  /* 0x0000002400257308 */ /* 0x000ea20000001400 */
[----:B------:R-:W-:Y:S02]  /*0fc0*/  SHF.R.U32.HI R13, RZ, 0x3, R31 ;  /* 0x00000003ff0d7819 */ /* 0x000fe4000001161f */
[----:B----4-:R-:W-:Y:S02]  /*0fd0*/  SGXT.U32 R12, R24, 0x2 ;  /* 0x00000002180c781a */ /* 0x010fe40000000000 */
[----:B------:R-:W-:Y:S02]  /*0fe0*/  FSETP.GT.AND P6, PT, R20, RZ, PT ;  /* 0x000000ff1400720b */ /* 0x000fe40003fc4000 */
[----:B------:R-:W-:Y:S02]  /*0ff0*/  FSETP.GT.AND P5, PT, R22, RZ, PT ;  /* 0x000000ff1600720b */ /* 0x000fe40003fa4000 */
[----:B------:R-:W-:Y:S02]  /*1000*/  LOP3.LUT P1, RZ, R12, 0xc, R13, 0xf8, !PT ;  /* 0x0000000c0cff7812 */ /* 0x000fe4000782f80d */
[----:B------:R-:W3:Y:S01]  /*1010*/  LDC.64 R12, c[0x0][0x230] ;  /* 0x00008c00ff0c7b82 */ /* 0x000ee20000000a00 */
[----:B0-----:R-:W-:Y:S01]  /*1020*/  FMUL R16, R16, R33 ;  /* 0x0000002110107220 */ /* 0x001fe20000400000 */
[----:B--2---:R-:W-:-:S05]  /*1030*/  FMUL R18, R18, R37 ;  /* 0x0000002512127220 */ /* 0x004fca0000400000 */
[----:B------:R-:W-:Y:S01]  /*1040*/  @!P6 FMUL R20, R20, 0.20000000298023223877 ;  /* 0x3e4ccccd1414e820 */ /* 0x000fe20000400000 */
[----:B------:R-:W0:Y:S01]  /*1050*/  LDC.64 R32, c[0x0][0x220] ;  /* 0x00008800ff207b82 */ /* 0x000e220000000a00 */
[----:B------:R-:W-:Y:S01]  /*1060*/  FSETP.GT.AND P6, PT, R16, RZ, PT ;  /* 0x000000ff1000720b */ /* 0x000fe20003fc4000 */
[----:B------:R-:W-:Y:S01]  /*1070*/  @!P5 FMUL R22, R22, 0.20000000298023223877 ;  /* 0x3e4ccccd1616d820 */ /* 0x000fe20000400000 */
[----:B------:R-:W-:Y:S02]  /*1080*/  FSETP.GT.AND P5, PT, R18, RZ, PT ;  /* 0x000000ff1200720b */ /* 0x000fe40003fa4000 */
[----:B------:R-:W-:Y:S01]  /*1090*/  LOP3.LUT R31, R0, 0x7, R31, 0xf8, !PT ;  /* 0x00000007001f7812 */ /* 0x000fe200078ef81f */
[----:B-----5:R-:W-:-:S03]  /*10a0*/  FFMA R28, R35, R28, 9.9999997473787516356e-06 ;  /* 0x3727c5ac231c7423 */ /* 0x020fc6000000001c */
[----:B------:R-:W-:-:S03]  /*10b0*/  ISETP.LT.AND P1, PT, R31, 0x800, !P1 ;  /* 0x000008001f00780c */ /* 0x000fc60004f21270 */
[----:B------:R-:W2:Y:S01]  /*10c0*/  MUFU.RSQ R28, R28 ;  /* 0x0000001c001c7308 */ /* 0x000ea20000001400 */
[--C-:B-1----:R-:W-:Y:S01]  /*10d0*/  IMAD.WIDE R34, R15, 0x4, R10.reuse ;  /* 0x000000040f227825 */ /* 0x102fe200078e020a */
[----:B------:R1:W-:Y:S03]  /*10e0*/  @P4 STG.E desc[UR8][R2.64], R29 ;  /* 0x0000001d02004986 */ /* 0x0003e6000c101908 */
[----:B------:R-:W-:Y:S01]  /*10f0*/  @!P6 FMUL R16, R16, 0.20000000298023223877 ;  /* 0x3e4ccccd1010e820 */ /* 0x000fe20000400000 */
[----:B------:R-:W-:Y:S01]  /*1100*/  IMAD.WIDE R36, R17, 0x4, R10 ;  /* 0x0000000411247825 */ /* 0x000fe200078e020a */
[----:B------:R4:W-:Y:S03]  /*1110*/  @P3 STG.E desc[UR8][R4.64], R27 ;  /* 0x0000001b04003986 */ /* 0x0009e6000c101908 */
[----:B------:R-:W-:Y:S01]  /*1120*/  @!P5 FMUL R18, R18, 0.20000000298023223877 ;  /* 0x3e4ccccd1212d820 */ /* 0x000fe20000400000 */
[----:B---3--:R-:W-:Y:S01]  /*1130*/  IMAD.WIDE R12, R31, 0x4, R12 ;  /* 0x000000041f0c7825 */ /* 0x008fe200078e020c */
[----:B------:R4:W-:Y:S03]  /*1140*/  @P2 STG.E desc[UR8][R6.64], R25 ;  /* 0x0000001906002986 */ /* 0x0009e6000c101908 */
[--C-:B-1----:R-:W-:Y:S01]  /*1150*/  IMAD.WIDE R2, R19, 0x4, R10.reuse ;  /* 0x0000000413027825 */ /* 0x102fe200078e020a */
[----:B------:R4:W-:Y:S03]  /*1160*/  @P0 STG.E desc[UR8][R8.64], R23 ;  /* 0x0000001708000986 */ /* 0x0009e6000c101908 */
[----:B------:R-:W-:Y:S01]  /*1170*/  IMAD.WIDE R10, R21, 0x4, R10 ;  /* 0x00000004150a7825 */ /* 0x000fe200078e020a */
[----:B------:R4:W-:Y:S04]  /*1180*/  @P4 STG.E desc[UR8][R34.64], R20 ;  /* 0x0000001422004986 */ /* 0x0009e8000c101908 */
[----:B------:R4:W-:Y:S04]  /*1190*/  @P3 STG.E desc[UR8][R36.64], R22 ;  /* 0x0000001624003986 */ /* 0x0009e8000c101908 */
[----:B------:R4:W-:Y:S04]  /*11a0*/  @P2 STG.E desc[UR8][R2.64], R16 ;  /* 0x0000001002002986 */ /* 0x0009e8000c101908 */
[----:B------:R4:W-:Y:S01]  /*11b0*/  @P0 STG.E desc[UR8][R10.64], R18 ;  /* 0x000000120a000986 */ /* 0x0009e2000c101908 */
[----:B0-----:R-:W-:-:S03]  /*11c0*/  IMAD.WIDE R32, R31, 0x4, R32 ;  /* 0x000000041f207825 */ /* 0x001fc600078e0220 */
[----:B--2---:R4:W-:Y:S01]  /*11d0*/  @P1 STG.E desc[UR8][R12.64], R28 ;  /* 0x0000001c0c001986 */ /* 0x0049e2000c101908 */
[----:B------:R-:W-:Y:S05]  /*11e0*/  @!P1 EXIT ;  /* 0x000000000000994d */ /* 0x000fea0003800000 */
[----:B----4-:R-:W-:-:S05]  /*11f0*/  FMUL R3, R14, 0.02040816284716129303 ;  /* 0x3ca72f050e037820 */ /* 0x010fca0000400000 */
[----:B------:R-:W-:Y:S01]  /*1200*/  STG.E desc[UR8][R32.64], R3 ;  /* 0x0000000320007986 */ /* 0x000fe2000c101908 */
[----:B------:R-:W-:Y:S05]  /*1210*/  EXIT ;  /* 0x000000000000794d */ /* 0x000fea0003800000 */
.L_x_0:
[----:B------:R-:W-:-:S00]  /*1220*/  BRA `(.L_x_0) ;  /* 0xfffffffc00fc7947 */ /* 0x000fc0000383ffff */
[----:B------:R-:W-:-:S00]  /*1230*/  NOP ;  /* 0x0000000000007918 */ /* 0x000fc00000000000 */
        /* <DEDUP_REMOVED lines=12> */
.L_x_1:


//--------------------- .nv.global.init           --------------------------
	.section	.nv.global.init,"aw",@progbits
.nv.global.init:
	.type		_$_str,@object
	.size		_$_str,(.L_0 - _$_str)
_$_str:
        /*0000*/ 	.byte	0x5f, 0x5f, 0x43, 0x55, 0x44, 0x41, 0x5f, 0x46, 0x54, 0x5a, 0x00
.L_0:


//--------------------- .nv.shared.triton_per_fused__native_batch_norm_legit_convolution_leaky_relu_3 --------------------------
	.section	.nv.shared.triton_per_fused__native_batch_norm_legit_convolution_leaky_relu_3,"aw",@nobits
	.sectionflags	@""
	.align	16
	.zero		1024


//--------------------- .nv.constant0.triton_per_fused__native_batch_norm_legit_convolution_leaky_relu_3 --------------------------
	.section	.nv.constant0.triton_per_fused__native_batch_norm_legit_convolution_leaky_relu_3,"a",@progbits
	.sectionflags	@""
	.align	4
.nv.constant0.triton_per_fused__native_batch_norm_legit_convolution_leaky_relu_3:
	.zero		576
